//
// Generated by NVIDIA NVVM Compiler
//
// Compiler Build ID: CL-36424714
// Cuda compilation tools, release 13.0, V13.0.88
// Based on NVVM 20.0.0
//

.version 9.0
.target sm_100
.address_size 64

	// .globl	_Z9simpleaddiiPi
.extern .func  (.param .b32 func_retval0) vprintf
(
	.param .b64 vprintf_param_0,
	.param .b64 vprintf_param_1
)
;
.global .align 1 .b8 $str[8] = {100, 101, 118, 58, 37, 100, 10};

.visible .entry _Z9simpleaddiiPi(
	.param .u32 _Z9simpleaddiiPi_param_0,
	.param .u32 _Z9simpleaddiiPi_param_1,
	.param .u64 .ptr .align 1 _Z9simpleaddiiPi_param_2
)
{
	.local .align 8 .b8 	__local_depot0[8];
	.reg .b64 	%SP;
	.reg .b64 	%SPL;
	.reg .b32 	%r<6>;
	.reg .b64 	%rd<7>;

	mov.u64 	%SPL, __local_depot0;
	cvta.local.u64 	%SP, %SPL;
	ld.param.u32 	%r1, [_Z9simpleaddiiPi_param_0];
	ld.param.u32 	%r2, [_Z9simpleaddiiPi_param_1];
	ld.param.u64 	%rd1, [_Z9simpleaddiiPi_param_2];
	cvta.to.global.u64 	%rd2, %rd1;
	add.u64 	%rd3, %SP, 0;
	add.u64 	%rd4, %SPL, 0;
	add.s32 	%r3, %r2, %r1;
	st.global.u32 	[%rd2], %r3;
	st.local.u32 	[%rd4], %r3;
	mov.u64 	%rd5, $str;
	cvta.global.u64 	%rd6, %rd5;
	{ // callseq 0, 0
	.param .b64 param0;
	st.param.b64 	[param0], %rd6;
	.param .b64 param1;
	st.param.b64 	[param1], %rd3;
	.param .b32 retval0;
	call.uni (retval0), 
	vprintf, 
	(
	param0, 
	param1
	);
	ld.param.b32 	%r4, [retval0];
	} // callseq 0
	ret;

}


// ===== COMPILED SASS (sm_100) =====

	.target	sm_100

	.elftype	@"ET_EXEC"


//--------------------- .note.nv.tkinfo           --------------------------
	.section	.note.nv.tkinfo,"",@"SHT_NOTE"
	.sectionflags	@"SHF_NOTE_NV_TKINFO"
	.tkinfo
        /*0018*/ 	.word	0x00000002
        /*0030*/ 	.string	""
        /*0030*/ 	.string	"ptxas"
        /*0030*/ 	.string	"Cuda compilation tools, release 13.0, V13.0.88"
        /*0030*/ 	.string	"Build cuda_13.0.r13.0/compiler.36424714_0"
        /*0030*/ 	.string	"-arch sm_100 -m 64 "



//--------------------- .note.nv.cuinfo           --------------------------
	.section	.note.nv.cuinfo,"",@"SHT_NOTE"
	.sectionflags	@"SHF_NOTE_NV_CUINFO"
        /*0018*/ 	.short	0x0002
        /*001a*/ 	.short	0x0064
        /*001c*/ 	.short	0x0082
	.zero		2


//--------------------- .nv.info                  --------------------------
	.section	.nv.info,"",@"SHT_CUDA_INFO"
	.align	4


	//----- nvinfo : EIATTR_REGCOUNT
	.align		4
        /*0000*/ 	.byte	0x04, 0x2f
        /*0002*/ 	.short	(.L_2 - .L_1)
	.align		4
.L_1:
        /*0004*/ 	.word	index@(_Z9simpleaddiiPi)
        /*0008*/ 	.word	0x00000018


	//----- nvinfo : EIATTR_FRAME_SIZE
	.align		4
.L_2:
        /*000c*/ 	.byte	0x04, 0x11
        /*000e*/ 	.short	(.L_4 - .L_3)
	.align		4
.L_3:
        /*0010*/ 	.word	index@(_Z9simpleaddiiPi)
        /*0014*/ 	.word	0x00000008


	//----- nvinfo : EIATTR_MIN_STACK_SIZE
	.align		4
.L_4:
        /*0018*/ 	.byte	0x04, 0x12
        /*001a*/ 	.short	(.L_6 - .L_5)
	.align		4
.L_5:
        /*001c*/ 	.word	index@(_Z9simpleaddiiPi)
        /*0020*/ 	.word	0x00000008
.L_6:


//--------------------- .nv.compat                --------------------------
	.section	.nv.compat,"",@"SHT_CUDA_COMPAT_INFO"
	.align	4
        /*0000*/ 	.byte	0x02, 0x09, 0x00, 0x00, 0x02, 0x02, 0x01, 0x00, 0x02, 0x05, 0x05, 0x00, 0x03, 0x07, 0x01, 0x01
        /*0010*/ 	.byte	0x02, 0x03, 0x00, 0x00, 0x02, 0x06, 0x01, 0x00, 0x04, 0x0b, 0x08, 0x00, 0x09, 0x00, 0x00, 0x00
        /*0020*/ 	.byte	0x00, 0x00, 0x00, 0x00


//--------------------- .nv.info._Z9simpleaddiiPi --------------------------
	.section	.nv.info._Z9simpleaddiiPi,"",@"SHT_CUDA_INFO"
	.sectionflags	@""
	.align	4


	//----- nvinfo : EIATTR_CUDA_API_VERSION
	.align		4
        /*0000*/ 	.byte	0x04, 0x37
        /*0002*/ 	.short	(.L_8 - .L_7)
.L_7:
        /*0004*/ 	.word	0x00000082


	//----- nvinfo : EIATTR_KPARAM_INFO
	.align		4
.L_8:
        /*0008*/ 	.byte	0x04, 0x17
        /*000a*/ 	.short	(.L_10 - .L_9)
.L_9:
        /*000c*/ 	.word	0x00000000
        /*0010*/ 	.short	0x0002
        /*0012*/ 	.short	0x0008
        /*0014*/ 	.byte	0x00, 0xf5, 0x21, 0x00


	//----- nvinfo : EIATTR_KPARAM_INFO
	.align		4
.L_10:
        /*0018*/ 	.byte	0x04, 0x17
        /*001a*/ 	.short	(.L_12 - .L_11)
.L_11:
        /*001c*/ 	.word	0x00000000
        /*0020*/ 	.short	0x0001
        /*0022*/ 	.short	0x0004
        /*0024*/ 	.byte	0x00, 0xf0, 0x11, 0x00


	//----- nvinfo : EIATTR_KPARAM_INFO
	.align		4
.L_12:
        /*0028*/ 	.byte	0x04, 0x17
        /*002a*/ 	.short	(.L_14 - .L_13)
.L_13:
        /*002c*/ 	.word	0x00000000
        /*0030*/ 	.short	0x0000
        /*0032*/ 	.short	0x0000
        /*0034*/ 	.byte	0x00, 0xf0, 0x11, 0x00


	//----- nvinfo : EIATTR_SPARSE_MMA_MASK
	.align		4
.L_14:
        /*0038*/ 	.byte	0x03, 0x50
        /*003a*/ 	.short	0x0000


	//----- nvinfo : EIATTR_MAXREG_COUNT
	.align		4
        /*003c*/ 	.byte	0x03, 0x1b
        /*003e*/ 	.short	0x00ff


	//----- nvinfo : EIATTR_EXTERNS
	.align		4
        /*0040*/ 	.byte	0x04, 0x0f
        /*0042*/ 	.short	(.L_16 - .L_15)


	//   ....[0]....
	.align		4
.L_15:
        /*0044*/ 	.word	index@(vprintf)


	//----- nvinfo : EIATTR_MERCURY_ISA_VERSION
	.align		4
.L_16:
        /*0048*/ 	.byte	0x03, 0x5f
        /*004a*/ 	.short	0x0101


	//----- nvinfo : EIATTR_VRC_CTA_INIT_COUNT
	.align		4
        /*004c*/ 	.byte	0x02, 0x4a
	.zero		1
	.zero		1


	//----- nvinfo : EIATTR_SYSCALL_OFFSETS
	.align		4
        /*0050*/ 	.byte	0x04, 0x46
        /*0052*/ 	.short	(.L_18 - .L_17)


	//   ....[0]....
.L_17:
        /*0054*/ 	.word	0x00000120


	//----- nvinfo : EIATTR_EXIT_INSTR_OFFSETS
	.align		4
.L_18:
        /*0058*/ 	.byte	0x04, 0x1c
        /*005a*/ 	.short	(.L_20 - .L_19)


	//   ....[0]....
.L_19:
        /*005c*/ 	.word	0x00000130


	//----- nvinfo : EIATTR_CBANK_PARAM_SIZE
	.align		4
.L_20:
        /*0060*/ 	.byte	0x03, 0x19
        /*0062*/ 	.short	0x0010


	//----- nvinfo : EIATTR_PARAM_CBANK
	.align		4
        /*0064*/ 	.byte	0x04, 0x0a
        /*0066*/ 	.short	(.L_22 - .L_21)
	.align		4
.L_21:
        /*0068*/ 	.word	index@(.nv.constant0._Z9simpleaddiiPi)
        /*006c*/ 	.short	0x0380
        /*006e*/ 	.short	0x0010


	//----- nvinfo : EIATTR_SW_WAR
	.align		4
.L_22:
        /*0070*/ 	.byte	0x04, 0x36
        /*0072*/ 	.short	(.L_24 - .L_23)
.L_23:
        /*0074*/ 	.word	0x00000008
.L_24:


//--------------------- .nv.callgraph             --------------------------
	.section	.nv.callgraph,"",@"SHT_CUDA_CALLGRAPH"
	.align	4
	.sectionentsize	8
	.align		4
        /*0000*/ 	.word	0x00000000
	.align		4
        /*0004*/ 	.word	0xffffffff
	.align		4
        /*0008*/ 	.word	index@(_Z9simpleaddiiPi)
	.align		4
        /*000c*/ 	.word	index@(vprintf)
	.align		4
        /*0010*/ 	.word	0x00000000
	.align		4
        /*0014*/ 	.word	0xfffffffe
	.align		4
        /*0018*/ 	.word	0x00000000
	.align		4
        /*001c*/ 	.word	0xfffffffd
	.align		4
        /*0020*/ 	.word	0x00000000
	.align		4
        /*0024*/ 	.word	0xfffffffc


//--------------------- .nv.constant4             --------------------------
	.section	.nv.constant4,"a",@progbits
	.align	8
	.align		8
.nv.constant4:
        /*0000*/ 	.dword	vprintf
	.align		8
        /*0008*/ 	.dword	$str


//--------------------- .text._Z9simpleaddiiPi    --------------------------
	.section	.text._Z9simpleaddiiPi,"ax",@progbits
	.align	128
        .global         _Z9simpleaddiiPi
        .type           _Z9simpleaddiiPi,@function
        .size           _Z9simpleaddiiPi,(.L_x_2 - _Z9simpleaddiiPi)
        .other          _Z9simpleaddiiPi,@"STO_CUDA_ENTRY STV_DEFAULT"
_Z9simpleaddiiPi:
.text._Z9simpleaddiiPi:
[----:B------:R-:W0:Y:S08]  /*0000*/  LDC R1, c[0x0][0x37c] ;  /* 0x0000df00ff017b82 */ /* 0x000e300000000800 */
[----:B------:R-:W1:Y:S01]  /*0010*/  LDC.64 R4, c[0x0][0x380] ;  /* 0x0000e000ff047b82 */ /* 0x000e620000000a00 */
[----:B------:R-:W2:Y:S01]  /*0020*/  LDCU.64 UR4, c[0x0][0x358] ;  /* 0x00006b00ff0477ac */ /* 0x000ea20008000a00 */
[----:B------:R-:W-:Y:S01]  /*0030*/  MOV R8, 0x0 ;  /* 0x0000000000087802 */ /* 0x000fe20000000f00 */
[----:B0-----:R-:W-:Y:S01]  /*0040*/  VIADD R1, R1, 0xfffffff8 ;  /* 0xfffffff801017836 */ /* 0x001fe20000000000 */
[----:B------:R-:W0:Y:S04]  /*0050*/  LDCU UR6, c[0x0][0x2f8] ;  /* 0x00005f00ff0677ac */ /* 0x000e280008000800 */
[----:B------:R-:W2:Y:S01]  /*0060*/  LDC.64 R2, c[0x0][0x388] ;  /* 0x0000e200ff027b82 */ /* 0x000ea20000000a00 */
[----:B------:R-:W3:Y:S07]  /*0070*/  LDCU.64 UR8, c[0x4][0x8] ;  /* 0x01000100ff0877ac */ /* 0x000eee0008000a00 */
[----:B------:R-:W4:Y:S01]  /*0080*/  LDC.64 R8, c[0x4][R8] ;  /* 0x0100000008087b82 */ /* 0x000f220000000a00 */
[----:B0-----:R-:W-:Y:S01]  /*0090*/  IADD3 R6, P0, PT, R1, UR6, RZ ;  /* 0x0000000601067c10 */ /* 0x001fe2000ff1e0ff */
[----:B-1----:R-:W-:Y:S01]  /*00a0*/  IMAD.IADD R0, R5, 0x1, R4 ;  /* 0x0000000105007824 */ /* 0x002fe200078e0204 */
[----:B---3--:R-:W-:Y:S01]  /*00b0*/  MOV R4, UR8 ;  /* 0x0000000800047c02 */ /* 0x008fe20008000f00 */
[----:B------:R-:W-:-:S03]  /*00c0*/  IMAD.U32 R5, RZ, RZ, UR9 ;  /* 0x00000009ff057e24 */ /* 0x000fc6000f8e00ff */
[----:B------:R0:W-:Y:S04]  /*00d0*/  STL [R1], R0 ;  /* 0x0000000001007387 */ /* 0x0001e80000100800 */
[----:B--2---:R0:W-:Y:S01]  /*00e0*/  STG.E desc[UR4][R2.64], R0 ;  /* 0x0000000002007986 */ /* 0x0041e2000c101904 */
[----:B------:R-:W1:Y:S02]  /*00f0*/  LDCU UR4, c[0x0][0x2fc] ;  /* 0x00005f80ff0477ac */ /* 0x000e640008000800 */
[----:B01--4-:R-:W-:-:S07]  /*0100*/  IADD3.X R7, PT, PT, RZ, UR4, RZ, P0, !PT ;  /* 0x00000004ff077c10 */ /* 0x013fce00087fe4ff */
[----:B------:R-:W-:-:S07]  /*0110*/  LEPC R20, `(.L_x_0) ;  /* 0x000000001014794e */ /* 0x000fce0000000000 */
[----:B------:R-:W-:Y:S05]  /*0120*/  CALL.ABS.NOINC R8 ;  /* 0x0000000008007343 */ /* 0x000fea0003c00000 */
.L_x_0:
[----:B------:R-:W-:Y:S05]  /*0130*/  EXIT ;  /* 0x000000000000794d */ /* 0x000fea0003800000 */
.L_x_1:
[----:B------:R-:W-:-:S00]  /*0140*/  BRA `(.L_x_1) ;  /* 0xfffffffc00fc7947 */ /* 0x000fc0000383ffff */
[----:B------:R-:W-:-:S00]  /*0150*/  NOP ;  /* 0x0000000000007918 */ /* 0x000fc00000000000 */
        /* <DEDUP_REMOVED lines=10> */
.L_x_2:


//--------------------- .nv.global.init           --------------------------
	.section	.nv.global.init,"aw",@progbits
.nv.global.init:
	.type		$str,@object
	.size		$str,(.L_0 - $str)
$str:
        /*0000*/ 	.byte	0x64, 0x65, 0x76, 0x3a, 0x25, 0x64, 0x0a, 0x00
.L_0:


//--------------------- .nv.shared.reserved.0     --------------------------
	.section	.nv.shared.reserved.0,"aw",@nobits
	.weak		__nv_reservedSMEM_offset_0_alias
	.size		__nv_reservedSMEM_offset_0_alias, 0, 64
	.other		__nv_reservedSMEM_offset_0_alias,@"STO_CUDA_RESERVED_SHARED STV_DEFAULT"
__nv_reservedSMEM_offset_0_alias:
	.zero		0
	.zero		64


//--------------------- .nv.constant0._Z9simpleaddiiPi --------------------------
	.section	.nv.constant0._Z9simpleaddiiPi,"a",@progbits
	.sectionflags	@""
	.align	4
.nv.constant0._Z9simpleaddiiPi:
	.zero		912


//--------------------- SYMBOLS --------------------------

	.type		.nv.reservedSmem.offset0,@object
	.size		.nv.reservedSmem.offset0,0x4
	.type		vprintf,@function
